//
// Generated by NVIDIA NVVM Compiler
//
// Compiler Build ID: CL-36424714
// Cuda compilation tools, release 13.0, V13.0.88
// Based on NVVM 20.0.0
//

.version 9.0
.target sm_100
.address_size 64

	// .globl	_Z15par_convolutionPjS_PS_jj
.extern .func  (.param .b32 func_retval0) vprintf
(
	.param .b64 vprintf_param_0,
	.param .b64 vprintf_param_1
)
;
.global .align 1 .b8 $str[24] = {37, 100, 32, 37, 117, 32, 37, 117, 32, 37, 117, 32, 37, 117, 32, 40, 37, 117, 32, 37, 117, 41, 10};

.visible .entry _Z15par_convolutionPjS_PS_jj(
	.param .u64 .ptr .align 1 _Z15par_convolutionPjS_PS_jj_param_0,
	.param .u64 .ptr .align 1 _Z15par_convolutionPjS_PS_jj_param_1,
	.param .u64 .ptr .align 1 _Z15par_convolutionPjS_PS_jj_param_2,
	.param .u32 _Z15par_convolutionPjS_PS_jj_param_3,
	.param .u32 _Z15par_convolutionPjS_PS_jj_param_4
)
{
	.local .align 8 .b8 	__local_depot0[32];
	.reg .b64 	%SP;
	.reg .b64 	%SPL;
	.reg .b32 	%r<19>;
	.reg .b64 	%rd<5>;

	mov.u64 	%SPL, __local_depot0;
	cvta.local.u64 	%SP, %SPL;
	ld.param.u32 	%r1, [_Z15par_convolutionPjS_PS_jj_param_4];
	add.u64 	%rd1, %SP, 0;
	add.u64 	%rd2, %SPL, 0;
	add.s32 	%r2, %r1, -1;
	shr.u32 	%r3, %r2, 1;
	mov.u32 	%r4, %tid.x;
	mov.u32 	%r5, %ntid.x;
	mov.u32 	%r6, %ctaid.x;
	mad.lo.s32 	%r7, %r5, %r6, %r4;
	add.s32 	%r8, %r7, %r3;
	mov.u32 	%r9, %tid.y;
	mov.u32 	%r10, %ntid.y;
	mov.u32 	%r11, %ctaid.y;
	mad.lo.s32 	%r12, %r10, %r11, %r9;
	add.s32 	%r13, %r12, %r3;
	mov.u32 	%r14, %nctaid.x;
	mul.lo.s32 	%r15, %r5, %r14;
	mad.lo.s32 	%r16, %r15, %r13, %r8;
	st.local.v2.u32 	[%rd2], {%r16, %r4};
	st.local.v2.u32 	[%rd2+8], {%r9, %r6};
	st.local.v2.u32 	[%rd2+16], {%r11, %r8};
	st.local.u32 	[%rd2+24], %r13;
	mov.u64 	%rd3, $str;
	cvta.global.u64 	%rd4, %rd3;
	{ // callseq 0, 0
	.param .b64 param0;
	st.param.b64 	[param0], %rd4;
	.param .b64 param1;
	st.param.b64 	[param1], %rd1;
	.param .b32 retval0;
	call.uni (retval0), 
	vprintf, 
	(
	param0, 
	param1
	);
	ld.param.b32 	%r17, [retval0];
	} // callseq 0
	ret;

}


// ===== COMPILED SASS (sm_100) =====

	.target	sm_100

	.elftype	@"ET_EXEC"


//--------------------- .note.nv.tkinfo           --------------------------
	.section	.note.nv.tkinfo,"",@"SHT_NOTE"
	.sectionflags	@"SHF_NOTE_NV_TKINFO"
	.tkinfo
        /*0018*/ 	.word	0x00000002
        /*0030*/ 	.string	""
        /*0030*/ 	.string	"ptxas"
        /*0030*/ 	.string	"Cuda compilation tools, release 13.0, V13.0.88"
        /*0030*/ 	.string	"Build cuda_13.0.r13.0/compiler.36424714_0"
        /*0030*/ 	.string	"-arch sm_100 -m 64 "



//--------------------- .note.nv.cuinfo           --------------------------
	.section	.note.nv.cuinfo,"",@"SHT_NOTE"
	.sectionflags	@"SHF_NOTE_NV_CUINFO"
        /*0018*/ 	.short	0x0002
        /*001a*/ 	.short	0x0064
        /*001c*/ 	.short	0x0082
	.zero		2


//--------------------- .nv.info                  --------------------------
	.section	.nv.info,"",@"SHT_CUDA_INFO"
	.align	4


	//----- nvinfo : EIATTR_REGCOUNT
	.align		4
        /*0000*/ 	.byte	0x04, 0x2f
        /*0002*/ 	.short	(.L_2 - .L_1)
	.align		4
.L_1:
        /*0004*/ 	.word	index@(_Z15par_convolutionPjS_PS_jj)
        /*0008*/ 	.word	0x00000018


	//----- nvinfo : EIATTR_FRAME_SIZE
	.align		4
.L_2:
        /*000c*/ 	.byte	0x04, 0x11
        /*000e*/ 	.short	(.L_4 - .L_3)
	.align		4
.L_3:
        /*0010*/ 	.word	index@(_Z15par_convolutionPjS_PS_jj)
        /*0014*/ 	.word	0x00000020


	//----- nvinfo : EIATTR_MIN_STACK_SIZE
	.align		4
.L_4:
        /*0018*/ 	.byte	0x04, 0x12
        /*001a*/ 	.short	(.L_6 - .L_5)
	.align		4
.L_5:
        /*001c*/ 	.word	index@(_Z15par_convolutionPjS_PS_jj)
        /*0020*/ 	.word	0x00000020
.L_6:


//--------------------- .nv.compat                --------------------------
	.section	.nv.compat,"",@"SHT_CUDA_COMPAT_INFO"
	.align	4
        /*0000*/ 	.byte	0x02, 0x09, 0x00, 0x00, 0x02, 0x02, 0x01, 0x00, 0x02, 0x05, 0x05, 0x00, 0x03, 0x07, 0x01, 0x01
        /*0010*/ 	.byte	0x02, 0x03, 0x00, 0x00, 0x02, 0x06, 0x01, 0x00, 0x04, 0x0b, 0x08, 0x00, 0x09, 0x00, 0x00, 0x00
        /*0020*/ 	.byte	0x00, 0x00, 0x00, 0x00


//--------------------- .nv.info._Z15par_convolutionPjS_PS_jj --------------------------
	.section	.nv.info._Z15par_convolutionPjS_PS_jj,"",@"SHT_CUDA_INFO"
	.sectionflags	@""
	.align	4


	//----- nvinfo : EIATTR_CUDA_API_VERSION
	.align		4
        /*0000*/ 	.byte	0x04, 0x37
        /*0002*/ 	.short	(.L_8 - .L_7)
.L_7:
        /*0004*/ 	.word	0x00000082


	//----- nvinfo : EIATTR_KPARAM_INFO
	.align		4
.L_8:
        /*0008*/ 	.byte	0x04, 0x17
        /*000a*/ 	.short	(.L_10 - .L_9)
.L_9:
        /*000c*/ 	.word	0x00000000
        /*0010*/ 	.short	0x0004
        /*0012*/ 	.short	0x001c
        /*0014*/ 	.byte	0x00, 0xf0, 0x11, 0x00


	//----- nvinfo : EIATTR_KPARAM_INFO
	.align		4
.L_10:
        /*0018*/ 	.byte	0x04, 0x17
        /*001a*/ 	.short	(.L_12 - .L_11)
.L_11:
        /*001c*/ 	.word	0x00000000
        /*0020*/ 	.short	0x0003
        /*0022*/ 	.short	0x0018
        /*0024*/ 	.byte	0x00, 0xf0, 0x11, 0x00


	//----- nvinfo : EIATTR_KPARAM_INFO
	.align		4
.L_12:
        /*0028*/ 	.byte	0x04, 0x17
        /*002a*/ 	.short	(.L_14 - .L_13)
.L_13:
        /*002c*/ 	.word	0x00000000
        /*0030*/ 	.short	0x0002
        /*0032*/ 	.short	0x0010
        /*0034*/ 	.byte	0x00, 0xf5, 0x21, 0x00


	//----- nvinfo : EIATTR_KPARAM_INFO
	.align		4
.L_14:
        /*0038*/ 	.byte	0x04, 0x17
        /*003a*/ 	.short	(.L_16 - .L_15)
.L_15:
        /*003c*/ 	.word	0x00000000
        /*0040*/ 	.short	0x0001
        /*0042*/ 	.short	0x0008
        /*0044*/ 	.byte	0x00, 0xf5, 0x21, 0x00


	//----- nvinfo : EIATTR_KPARAM_INFO
	.align		4
.L_16:
        /*0048*/ 	.byte	0x04, 0x17
        /*004a*/ 	.short	(.L_18 - .L_17)
.L_17:
        /*004c*/ 	.word	0x00000000
        /*0050*/ 	.short	0x0000
        /*0052*/ 	.short	0x0000
        /*0054*/ 	.byte	0x00, 0xf5, 0x21, 0x00


	//----- nvinfo : EIATTR_SPARSE_MMA_MASK
	.align		4
.L_18:
        /*0058*/ 	.byte	0x03, 0x50
        /*005a*/ 	.short	0x0000


	//----- nvinfo : EIATTR_MAXREG_COUNT
	.align		4
        /*005c*/ 	.byte	0x03, 0x1b
        /*005e*/ 	.short	0x00ff


	//----- nvinfo : EIATTR_EXTERNS
	.align		4
        /*0060*/ 	.byte	0x04, 0x0f
        /*0062*/ 	.short	(.L_20 - .L_19)


	//   ....[0]....
	.align		4
.L_19:
        /*0064*/ 	.word	index@(vprintf)


	//----- nvinfo : EIATTR_MERCURY_ISA_VERSION
	.align		4
.L_20:
        /*0068*/ 	.byte	0x03, 0x5f
        /*006a*/ 	.short	0x0101


	//----- nvinfo : EIATTR_VRC_CTA_INIT_COUNT
	.align		4
        /*006c*/ 	.byte	0x02, 0x4a
	.zero		1
	.zero		1


	//----- nvinfo : EIATTR_SYSCALL_OFFSETS
	.align		4
        /*0070*/ 	.byte	0x04, 0x46
        /*0072*/ 	.short	(.L_22 - .L_21)


	//   ....[0]....
.L_21:
        /*0074*/ 	.word	0x00000200


	//----- nvinfo : EIATTR_EXIT_INSTR_OFFSETS
	.align		4
.L_22:
        /*0078*/ 	.byte	0x04, 0x1c
        /*007a*/ 	.short	(.L_24 - .L_23)


	//   ....[0]....
.L_23:
        /*007c*/ 	.word	0x00000210


	//----- nvinfo : EIATTR_CBANK_PARAM_SIZE
	.align		4
.L_24:
        /*0080*/ 	.byte	0x03, 0x19
        /*0082*/ 	.short	0x0020


	//----- nvinfo : EIATTR_PARAM_CBANK
	.align		4
        /*0084*/ 	.byte	0x04, 0x0a
        /*0086*/ 	.short	(.L_26 - .L_25)
	.align		4
.L_25:
        /*0088*/ 	.word	index@(.nv.constant0._Z15par_convolutionPjS_PS_jj)
        /*008c*/ 	.short	0x0380
        /*008e*/ 	.short	0x0020


	//----- nvinfo : EIATTR_SW_WAR
	.align		4
.L_26:
        /*0090*/ 	.byte	0x04, 0x36
        /*0092*/ 	.short	(.L_28 - .L_27)
.L_27:
        /*0094*/ 	.word	0x00000008
.L_28:


//--------------------- .nv.callgraph             --------------------------
	.section	.nv.callgraph,"",@"SHT_CUDA_CALLGRAPH"
	.align	4
	.sectionentsize	8
	.align		4
        /*0000*/ 	.word	0x00000000
	.align		4
        /*0004*/ 	.word	0xffffffff
	.align		4
        /*0008*/ 	.word	index@(_Z15par_convolutionPjS_PS_jj)
	.align		4
        /*000c*/ 	.word	index@(vprintf)
	.align		4
        /*0010*/ 	.word	0x00000000
	.align		4
        /*0014*/ 	.word	0xfffffffe
	.align		4
        /*0018*/ 	.word	0x00000000
	.align		4
        /*001c*/ 	.word	0xfffffffd
	.align		4
        /*0020*/ 	.word	0x00000000
	.align		4
        /*0024*/ 	.word	0xfffffffc


//--------------------- .nv.constant4             --------------------------
	.section	.nv.constant4,"a",@progbits
	.align	8
	.align		8
.nv.constant4:
        /*0000*/ 	.dword	vprintf
	.align		8
        /*0008*/ 	.dword	$str


//--------------------- .text._Z15par_convolutionPjS_PS_jj --------------------------
	.section	.text._Z15par_convolutionPjS_PS_jj,"ax",@progbits
	.align	128
        .global         _Z15par_convolutionPjS_PS_jj
        .type           _Z15par_convolutionPjS_PS_jj,@function
        .size           _Z15par_convolutionPjS_PS_jj,(.L_x_2 - _Z15par_convolutionPjS_PS_jj)
        .other          _Z15par_convolutionPjS_PS_jj,@"STO_CUDA_ENTRY STV_DEFAULT"
_Z15par_convolutionPjS_PS_jj:
.text._Z15par_convolutionPjS_PS_jj:
[----:B------:R-:W0:Y:S01]  /*0000*/  LDC R1, c[0x0][0x37c] ;  /* 0x0000df00ff017b82 */ /* 0x000e220000000800 */
[----:B------:R-:W1:Y:S01]  /*0010*/  S2R R10, SR_TID.Y ;  /* 0x00000000000a7919 */ /* 0x000e620000002200 */
[----:B------:R-:W2:Y:S01]  /*0020*/  LDCU UR4, c[0x0][0x39c] ;  /* 0x00007380ff0477ac */ /* 0x000ea20008000800 */
[----:B------:R-:W-:Y:S01]  /*0030*/  MOV R8, 0x0 ;  /* 0x0000000000087802 */ /* 0x000fe20000000f00 */
[----:B0-----:R-:W-:Y:S01]  /*0040*/  VIADD R1, R1, 0xffffffe0 ;  /* 0xffffffe001017836 */ /* 0x001fe20000000000 */
[----:B------:R-:W1:Y:S01]  /*0050*/  S2R R12, SR_CTAID.Y ;  /* 0x00000000000c7919 */ /* 0x000e620000002600 */
[----:B------:R-:W0:Y:S01]  /*0060*/  LDCU UR7, c[0x0][0x2fc] ;  /* 0x00005f80ff0777ac */ /* 0x000e220008000800 */
[----:B------:R-:W3:Y:S01]  /*0070*/  S2R R3, SR_TID.X ;  /* 0x0000000000037919 */ /* 0x000ee20000002100 */
[----:B------:R-:W3:Y:S01]  /*0080*/  LDCU UR5, c[0x0][0x360] ;  /* 0x00006c00ff0577ac */ /* 0x000ee20008000800 */
[----:B------:R-:W4:Y:S01]  /*0090*/  LDC.64 R8, c[0x4][R8] ;  /* 0x0100000008087b82 */ /* 0x000f220000000a00 */
[----:B------:R-:W3:Y:S01]  /*00a0*/  S2R R11, SR_CTAID.X ;  /* 0x00000000000b7919 */ /* 0x000ee20000002500 */
[----:B------:R-:W1:Y:S01]  /*00b0*/  LDCU UR8, c[0x0][0x364] ;  /* 0x00006c80ff0877ac */ /* 0x000e620008000800 */
[----:B------:R-:W5:Y:S01]  /*00c0*/  LDCU UR6, c[0x0][0x370] ;  /* 0x00006e00ff0677ac */ /* 0x000f620008000800 */
[----:B--2---:R-:W-:-:S04]  /*00d0*/  UIADD3 UR4, UPT, UPT, UR4, -0x1, URZ ;  /* 0xffffffff04047890 */ /* 0x004fc8000fffe0ff */
[----:B------:R-:W-:Y:S01]  /*00e0*/  USHF.R.U32.HI UR4, URZ, 0x1, UR4 ;  /* 0x00000001ff047899 */ /* 0x000fe20008011604 */
[----:B-1----:R-:W-:Y:S01]  /*00f0*/  IMAD R0, R12, UR8, R10 ;  /* 0x000000080c007c24 */ /* 0x002fe2000f8e020a */
[----:B------:R-:W1:Y:S04]  /*0100*/  LDCU.64 UR8, c[0x4][0x8] ;  /* 0x01000100ff0877ac */ /* 0x000e680008000a00 */
[----:B------:R-:W-:Y:S01]  /*0110*/  IADD3 R0, PT, PT, R0, UR4, RZ ;  /* 0x0000000400007c10 */ /* 0x000fe2000fffe0ff */
[----:B---3--:R-:W-:Y:S01]  /*0120*/  IMAD R13, R11, UR5, R3 ;  /* 0x000000050b0d7c24 */ /* 0x008fe2000f8e0203 */
[----:B-----5:R-:W-:Y:S01]  /*0130*/  UIMAD UR5, UR5, UR6, URZ ;  /* 0x00000006050572a4 */ /* 0x020fe2000f8e02ff */
[----:B------:R2:W-:Y:S02]  /*0140*/  STL.64 [R1+0x8], R10 ;  /* 0x0000080a01007387 */ /* 0x0005e40000100a00 */
[----:B------:R-:W-:Y:S01]  /*0150*/  VIADD R13, R13, UR4 ;  /* 0x000000040d0d7c36 */ /* 0x000fe20008000000 */
[----:B------:R-:W3:Y:S01]  /*0160*/  LDCU UR4, c[0x0][0x2f8] ;  /* 0x00005f00ff0477ac */ /* 0x000ee20008000800 */
[----:B------:R2:W-:Y:S02]  /*0170*/  STL [R1+0x18], R0 ;  /* 0x0000180001007387 */ /* 0x0005e40000100800 */
[----:B------:R-:W-:-:S02]  /*0180*/  IMAD R2, R0, UR5, R13 ;  /* 0x0000000500027c24 */ /* 0x000fc4000f8e020d */
[----:B------:R2:W-:Y:S01]  /*0190*/  STL.64 [R1+0x10], R12 ;  /* 0x0000100c01007387 */ /* 0x0005e20000100a00 */
[----:B-1----:R-:W-:Y:S01]  /*01a0*/  IMAD.U32 R4, RZ, RZ, UR8 ;  /* 0x00000008ff047e24 */ /* 0x002fe2000f8e00ff */
[----:B------:R-:W-:Y:S02]  /*01b0*/  MOV R5, UR9 ;  /* 0x0000000900057c02 */ /* 0x000fe40008000f00 */
[----:B------:R2:W-:Y:S01]  /*01c0*/  STL.64 [R1], R2 ;  /* 0x0000000201007387 */ /* 0x0005e20000100a00 */
[----:B---3--:R-:W-:-:S04]  /*01d0*/  IADD3 R6, P0, PT, R1, UR4, RZ ;  /* 0x0000000401067c10 */ /* 0x008fc8000ff1e0ff */
[----:B0---4-:R-:W-:-:S09]  /*01e0*/  IADD3.X R7, PT, PT, RZ, UR7, RZ, P0, !PT ;  /* 0x00000007ff077c10 */ /* 0x011fd200087fe4ff */
[----:B------:R-:W-:-:S07]  /*01f0*/  LEPC R20, `(.L_x_0) ;  /* 0x000000001014794e */ /* 0x000fce0000000000 */
[----:B--2---:R-:W-:Y:S05]  /*0200*/  CALL.ABS.NOINC R8 ;  /* 0x0000000008007343 */ /* 0x004fea0003c00000 */
.L_x_0:
[----:B------:R-:W-:Y:S05]  /*0210*/  EXIT ;  /* 0x000000000000794d */ /* 0x000fea0003800000 */
.L_x_1:
[----:B------:R-:W-:-:S00]  /*0220*/  BRA `(.L_x_1) ;  /* 0xfffffffc00fc7947 */ /* 0x000fc0000383ffff */
[----:B------:R-:W-:-:S00]  /*0230*/  NOP ;  /* 0x0000000000007918 */ /* 0x000fc00000000000 */
        /* <DEDUP_REMOVED lines=12> */
.L_x_2:


//--------------------- .nv.global.init           --------------------------
	.section	.nv.global.init,"aw",@progbits
.nv.global.init:
	.type		$str,@object
	.size		$str,(.L_0 - $str)
$str:
        /*0000*/ 	.byte	0x25, 0x64, 0x20, 0x25, 0x75, 0x20, 0x25, 0x75, 0x20, 0x25, 0x75, 0x20, 0x25, 0x75, 0x20, 0x28
        /*0010*/ 	.byte	0x25, 0x75, 0x20, 0x25, 0x75, 0x29, 0x0a, 0x00
.L_0:


//--------------------- .nv.shared.reserved.0     --------------------------
	.section	.nv.shared.reserved.0,"aw",@nobits
	.weak		__nv_reservedSMEM_offset_0_alias
	.size		__nv_reservedSMEM_offset_0_alias, 0, 64
	.other		__nv_reservedSMEM_offset_0_alias,@"STO_CUDA_RESERVED_SHARED STV_DEFAULT"
__nv_reservedSMEM_offset_0_alias:
	.zero		0
	.zero		64


//--------------------- .nv.constant0._Z15par_convolutionPjS_PS_jj --------------------------
	.section	.nv.constant0._Z15par_convolutionPjS_PS_jj,"a",@progbits
	.sectionflags	@""
	.align	4
.nv.constant0._Z15par_convolutionPjS_PS_jj:
	.zero		928


//--------------------- SYMBOLS --------------------------

	.type		.nv.reservedSmem.offset0,@object
	.size		.nv.reservedSmem.offset0,0x4
	.type		vprintf,@function
